//
// Generated by NVIDIA NVVM Compiler
//
// Compiler Build ID: CL-36424714
// Cuda compilation tools, release 13.0, V13.0.88
// Based on NVVM 20.0.0
//

.version 9.0
.target sm_100
.address_size 64

	// .globl	game_of_life

.visible .entry game_of_life(
	.param .u64 .ptr .align 1 game_of_life_param_0,
	.param .u64 .ptr .align 1 game_of_life_param_1,
	.param .u32 game_of_life_param_2,
	.param .u32 game_of_life_param_3
)
{
	.reg .pred 	%p<13>;
	.reg .b16 	%rs<3>;
	.reg .b32 	%r<54>;
	.reg .b64 	%rd<25>;

	ld.param.u64 	%rd1, [game_of_life_param_0];
	ld.param.u64 	%rd2, [game_of_life_param_1];
	ld.param.u32 	%r5, [game_of_life_param_2];
	ld.param.u32 	%r7, [game_of_life_param_3];
	mov.u32 	%r8, %ctaid.x;
	mov.u32 	%r9, %ntid.x;
	mov.u32 	%r10, %tid.x;
	mad.lo.s32 	%r1, %r8, %r9, %r10;
	mov.u32 	%r11, %ctaid.y;
	mov.u32 	%r12, %ntid.y;
	mov.u32 	%r13, %tid.y;
	mad.lo.s32 	%r14, %r11, %r12, %r13;
	setp.ge.s32 	%p3, %r1, %r5;
	setp.ge.s32 	%p4, %r14, %r7;
	or.pred  	%p5, %p3, %p4;
	@%p5 bra 	$L__BB0_4;
	cvta.to.global.u64 	%rd3, %rd1;
	add.s32 	%r15, %r5, %r1;
	add.s32 	%r16, %r7, %r14;
	add.s32 	%r17, %r16, -1;
	add.s32 	%r18, %r15, -1;
	rem.s32 	%r19, %r18, %r5;
	rem.s32 	%r20, %r17, %r7;
	mul.lo.s32 	%r21, %r20, %r5;
	add.s32 	%r22, %r21, %r19;
	cvt.s64.s32 	%rd4, %r22;
	add.s64 	%rd5, %rd3, %rd4;
	ld.global.u8 	%r23, [%rd5];
	rem.s32 	%r24, %r15, %r5;
	add.s32 	%r25, %r21, %r24;
	cvt.s64.s32 	%rd6, %r25;
	add.s64 	%rd7, %rd3, %rd6;
	ld.global.u8 	%r26, [%rd7];
	add.s32 	%r27, %r23, %r26;
	add.s32 	%r28, %r15, 1;
	rem.s32 	%r29, %r28, %r5;
	add.s32 	%r30, %r21, %r29;
	cvt.s64.s32 	%rd8, %r30;
	add.s64 	%rd9, %rd3, %rd8;
	ld.global.u8 	%r31, [%rd9];
	add.s32 	%r32, %r27, %r31;
	rem.s32 	%r33, %r16, %r7;
	mul.lo.s32 	%r34, %r33, %r5;
	add.s32 	%r35, %r34, %r19;
	cvt.s64.s32 	%rd10, %r35;
	add.s64 	%rd11, %rd3, %rd10;
	ld.global.u8 	%r36, [%rd11];
	add.s32 	%r37, %r32, %r36;
	add.s32 	%r38, %r34, %r29;
	cvt.s64.s32 	%rd12, %r38;
	add.s64 	%rd13, %rd3, %rd12;
	ld.global.u8 	%r39, [%rd13];
	add.s32 	%r40, %r37, %r39;
	add.s32 	%r41, %r16, 1;
	rem.s32 	%r42, %r41, %r7;
	mul.lo.s32 	%r43, %r42, %r5;
	add.s32 	%r44, %r43, %r19;
	cvt.s64.s32 	%rd14, %r44;
	add.s64 	%rd15, %rd3, %rd14;
	ld.global.u8 	%r45, [%rd15];
	add.s32 	%r46, %r40, %r45;
	add.s32 	%r47, %r43, %r24;
	cvt.s64.s32 	%rd16, %r47;
	add.s64 	%rd17, %rd3, %rd16;
	ld.global.u8 	%r48, [%rd17];
	add.s32 	%r49, %r46, %r48;
	add.s32 	%r50, %r43, %r29;
	cvt.s64.s32 	%rd18, %r50;
	add.s64 	%rd19, %rd3, %rd18;
	ld.global.u8 	%r51, [%rd19];
	add.s32 	%r52, %r49, %r51;
	mad.lo.s32 	%r4, %r5, %r14, %r1;
	cvt.s64.s32 	%rd20, %r4;
	add.s64 	%rd21, %rd3, %rd20;
	ld.global.u8 	%rs1, [%rd21];
	setp.ne.s16 	%p7, %rs1, 0;
	and.b32  	%r53, %r52, -2;
	setp.eq.s32 	%p8, %r53, 2;
	mov.pred 	%p12, -1;
	and.pred  	%p9, %p7, %p8;
	@%p9 bra 	$L__BB0_3;
	setp.eq.s16 	%p10, %rs1, 0;
	setp.eq.s32 	%p11, %r52, 3;
	and.pred  	%p12, %p10, %p11;
$L__BB0_3:
	selp.u16 	%rs2, 1, 0, %p12;
	cvta.to.global.u64 	%rd23, %rd2;
	add.s64 	%rd24, %rd23, %rd20;
	st.global.u8 	[%rd24], %rs2;
$L__BB0_4:
	ret;

}


// ===== COMPILED SASS (sm_100) =====

	.target	sm_100

	.elftype	@"ET_EXEC"


//--------------------- .note.nv.tkinfo           --------------------------
	.section	.note.nv.tkinfo,"",@"SHT_NOTE"
	.sectionflags	@"SHF_NOTE_NV_TKINFO"
	.tkinfo
        /*0018*/ 	.word	0x00000002
        /*0030*/ 	.string	""
        /*0030*/ 	.string	"ptxas"
        /*0030*/ 	.string	"Cuda compilation tools, release 13.0, V13.0.88"
        /*0030*/ 	.string	"Build cuda_13.0.r13.0/compiler.36424714_0"
        /*0030*/ 	.string	"-arch sm_100 -m 64 "



//--------------------- .note.nv.cuinfo           --------------------------
	.section	.note.nv.cuinfo,"",@"SHT_NOTE"
	.sectionflags	@"SHF_NOTE_NV_CUINFO"
        /*0018*/ 	.short	0x0002
        /*001a*/ 	.short	0x0064
        /*001c*/ 	.short	0x0082
	.zero		2


//--------------------- .nv.info                  --------------------------
	.section	.nv.info,"",@"SHT_CUDA_INFO"
	.align	4


	//----- nvinfo : EIATTR_REGCOUNT
	.align		4
        /*0000*/ 	.byte	0x04, 0x2f
        /*0002*/ 	.short	(.L_1 - .L_0)
	.align		4
.L_0:
        /*0004*/ 	.word	index@(game_of_life)
        /*0008*/ 	.word	0x0000001b


	//----- nvinfo : EIATTR_FRAME_SIZE
	.align		4
.L_1:
        /*000c*/ 	.byte	0x04, 0x11
        /*000e*/ 	.short	(.L_3 - .L_2)
	.align		4
.L_2:
        /*0010*/ 	.word	index@(game_of_life)
        /*0014*/ 	.word	0x00000000


	//----- nvinfo : EIATTR_MIN_STACK_SIZE
	.align		4
.L_3:
        /*0018*/ 	.byte	0x04, 0x12
        /*001a*/ 	.short	(.L_5 - .L_4)
	.align		4
.L_4:
        /*001c*/ 	.word	index@(game_of_life)
        /*0020*/ 	.word	0x00000000
.L_5:


//--------------------- .nv.compat                --------------------------
	.section	.nv.compat,"",@"SHT_CUDA_COMPAT_INFO"
	.align	4
        /*0000*/ 	.byte	0x02, 0x09, 0x00, 0x00, 0x02, 0x02, 0x01, 0x00, 0x02, 0x05, 0x05, 0x00, 0x03, 0x07, 0x01, 0x01
        /*0010*/ 	.byte	0x02, 0x03, 0x00, 0x00, 0x02, 0x06, 0x01, 0x00, 0x04, 0x0b, 0x08, 0x00, 0x09, 0x00, 0x00, 0x00
        /*0020*/ 	.byte	0x00, 0x00, 0x00, 0x00


//--------------------- .nv.info.game_of_life     --------------------------
	.section	.nv.info.game_of_life,"",@"SHT_CUDA_INFO"
	.sectionflags	@""
	.align	4


	//----- nvinfo : EIATTR_CUDA_API_VERSION
	.align		4
        /*0000*/ 	.byte	0x04, 0x37
        /*0002*/ 	.short	(.L_7 - .L_6)
.L_6:
        /*0004*/ 	.word	0x00000082


	//----- nvinfo : EIATTR_KPARAM_INFO
	.align		4
.L_7:
        /*0008*/ 	.byte	0x04, 0x17
        /*000a*/ 	.short	(.L_9 - .L_8)
.L_8:
        /*000c*/ 	.word	0x00000000
        /*0010*/ 	.short	0x0003
        /*0012*/ 	.short	0x0014
        /*0014*/ 	.byte	0x00, 0xf0, 0x11, 0x00


	//----- nvinfo : EIATTR_KPARAM_INFO
	.align		4
.L_9:
        /*0018*/ 	.byte	0x04, 0x17
        /*001a*/ 	.short	(.L_11 - .L_10)
.L_10:
        /*001c*/ 	.word	0x00000000
        /*0020*/ 	.short	0x0002
        /*0022*/ 	.short	0x0010
        /*0024*/ 	.byte	0x00, 0xf0, 0x11, 0x00


	//----- nvinfo : EIATTR_KPARAM_INFO
	.align		4
.L_11:
        /*0028*/ 	.byte	0x04, 0x17
        /*002a*/ 	.short	(.L_13 - .L_12)
.L_12:
        /*002c*/ 	.word	0x00000000
        /*0030*/ 	.short	0x0001
        /*0032*/ 	.short	0x0008
        /*0034*/ 	.byte	0x00, 0xf5, 0x21, 0x00


	//----- nvinfo : EIATTR_KPARAM_INFO
	.align		4
.L_13:
        /*0038*/ 	.byte	0x04, 0x17
        /*003a*/ 	.short	(.L_15 - .L_14)
.L_14:
        /*003c*/ 	.word	0x00000000
        /*0040*/ 	.short	0x0000
        /*0042*/ 	.short	0x0000
        /*0044*/ 	.byte	0x00, 0xf5, 0x21, 0x00


	//----- nvinfo : EIATTR_SPARSE_MMA_MASK
	.align		4
.L_15:
        /*0048*/ 	.byte	0x03, 0x50
        /*004a*/ 	.short	0x0000


	//----- nvinfo : EIATTR_MAXREG_COUNT
	.align		4
        /*004c*/ 	.byte	0x03, 0x1b
        /*004e*/ 	.short	0x00ff


	//----- nvinfo : EIATTR_MERCURY_ISA_VERSION
	.align		4
        /*0050*/ 	.byte	0x03, 0x5f
        /*0052*/ 	.short	0x0101


	//----- nvinfo : EIATTR_VRC_CTA_INIT_COUNT
	.align		4
        /*0054*/ 	.byte	0x02, 0x4a
	.zero		1
	.zero		1


	//----- nvinfo : EIATTR_EXIT_INSTR_OFFSETS
	.align		4
        /*0058*/ 	.byte	0x04, 0x1c
        /*005a*/ 	.short	(.L_17 - .L_16)


	//   ....[0]....
.L_16:
        /*005c*/ 	.word	0x000000c0


	//   ....[1]....
        /*0060*/ 	.word	0x00000a30


	//----- nvinfo : EIATTR_CBANK_PARAM_SIZE
	.align		4
.L_17:
        /*0064*/ 	.byte	0x03, 0x19
        /*0066*/ 	.short	0x0018


	//----- nvinfo : EIATTR_PARAM_CBANK
	.align		4
        /*0068*/ 	.byte	0x04, 0x0a
        /*006a*/ 	.short	(.L_19 - .L_18)
	.align		4
.L_18:
        /*006c*/ 	.word	index@(.nv.constant0.game_of_life)
        /*0070*/ 	.short	0x0380
        /*0072*/ 	.short	0x0018


	//----- nvinfo : EIATTR_SW_WAR
	.align		4
.L_19:
        /*0074*/ 	.byte	0x04, 0x36
        /*0076*/ 	.short	(.L_21 - .L_20)
.L_20:
        /*0078*/ 	.word	0x00000008
.L_21:


//--------------------- .nv.callgraph             --------------------------
	.section	.nv.callgraph,"",@"SHT_CUDA_CALLGRAPH"
	.align	4
	.sectionentsize	8
	.align		4
        /*0000*/ 	.word	0x00000000
	.align		4
        /*0004*/ 	.word	0xffffffff
	.align		4
        /*0008*/ 	.word	0x00000000
	.align		4
        /*000c*/ 	.word	0xfffffffe
	.align		4
        /*0010*/ 	.word	0x00000000
	.align		4
        /*0014*/ 	.word	0xfffffffd
	.align		4
        /*0018*/ 	.word	0x00000000
	.align		4
        /*001c*/ 	.word	0xfffffffc


//--------------------- .text.game_of_life        --------------------------
	.section	.text.game_of_life,"ax",@progbits
	.align	128
        .global         game_of_life
        .type           game_of_life,@function
        .size           game_of_life,(.L_x_1 - game_of_life)
        .other          game_of_life,@"STO_CUDA_ENTRY STV_DEFAULT"
game_of_life:
.text.game_of_life:
[----:B------:R-:W-:Y:S01]  /*0000*/  LDC R1, c[0x0][0x37c] ;  /* 0x0000df00ff017b82 */ /* 0x000fe20000000800 */
[----:B------:R-:W0:Y:S07]  /*0010*/  S2R R5, SR_TID.Y ;  /* 0x0000000000057919 */ /* 0x000e2e0000002200 */
[----:B------:R-:W1:Y:S01]  /*0020*/  LDC R7, c[0x0][0x360] ;  /* 0x0000d800ff077b82 */ /* 0x000e620000000800 */
[----:B------:R-:W1:Y:S07]  /*0030*/  S2R R4, SR_TID.X ;  /* 0x0000000000047919 */ /* 0x000e6e0000002100 */
[----:B------:R-:W0:Y:S08]  /*0040*/  S2UR UR5, SR_CTAID.Y ;  /* 0x00000000000579c3 */ /* 0x000e300000002600 */
[----:B------:R-:W0:Y:S08]  /*0050*/  LDC R0, c[0x0][0x364] ;  /* 0x0000d900ff007b82 */ /* 0x000e300000000800 */
[----:B------:R-:W1:Y:S08]  /*0060*/  S2UR UR4, SR_CTAID.X ;  /* 0x00000000000479c3 */ /* 0x000e700000002500 */
[----:B------:R-:W2:Y:S01]  /*0070*/  LDC.64 R2, c[0x0][0x390] ;  /* 0x0000e400ff027b82 */ /* 0x000ea20000000a00 */
[----:B0-----:R-:W-:-:S02]  /*0080*/  IMAD R0, R0, UR5, R5 ;  /* 0x0000000500007c24 */ /* 0x001fc4000f8e0205 */
[----:B-1----:R-:W-:-:S03]  /*0090*/  IMAD R7, R7, UR4, R4 ;  /* 0x0000000407077c24 */ /* 0x002fc6000f8e0204 */
[----:B--2---:R-:W-:-:S04]  /*00a0*/  ISETP.GE.AND P0, PT, R0, R3, PT ;  /* 0x000000030000720c */ /* 0x004fc80003f06270 */
[----:B------:R-:W-:-:S13]  /*00b0*/  ISETP.GE.OR P0, PT, R7, R2, P0 ;  /* 0x000000020700720c */ /* 0x000fda0000706670 */
[----:B------:R-:W-:Y:S05]  /*00c0*/  @P0 EXIT ;  /* 0x000000000000094d */ /* 0x000fea0003800000 */
[----:B------:R-:W-:Y:S01]  /*00d0*/  IABS R5, R2 ;  /* 0x0000000200057213 */ /* 0x000fe20000000000 */
[----:B------:R-:W-:Y:S01]  /*00e0*/  IMAD.IADD R6, R7, 0x1, R2 ;  /* 0x0000000107067824 */ /* 0x000fe200078e0202 */
[----:B------:R-:W-:Y:S01]  /*00f0*/  IABS R4, R3 ;  /* 0x0000000300047213 */ /* 0x000fe20000000000 */
[----:B------:R-:W-:Y:S01]  /*0100*/  IMAD.IADD R20, R0, 0x1, R3 ;  /* 0x0000000100147824 */ /* 0x000fe200078e0203 */
[----:B------:R-:W0:Y:S01]  /*0110*/  I2F.RP R9, R5 ;  /* 0x0000000500097306 */ /* 0x000e220000209400 */
[----:B------:R-:W-:Y:S01]  /*0120*/  VIADD R8, R6, 0xffffffff ;  /* 0xffffffff06087836 */ /* 0x000fe20000000000 */
[----:B------:R-:W1:Y:S01]  /*0130*/  LDCU.64 UR6, c[0x0][0x380] ;  /* 0x00007000ff0677ac */ /* 0x000e620008000a00 */
[----:B------:R-:W-:Y:S02]  /*0140*/  VIADD R22, R20, 0xffffffff ;  /* 0xffffffff14167836 */ /* 0x000fe40000000000 */
[----:B------:R-:W-:Y:S01]  /*0150*/  VIADD R23, R6, 0x1 ;  /* 0x0000000106177836 */ /* 0x000fe20000000000 */
[----:B------:R-:W-:Y:S01]  /*0160*/  IABS R15, R8 ;  /* 0x00000008000f7213 */ /* 0x000fe20000000000 */
[----:B------:R-:W-:Y:S01]  /*0170*/  VIADD R21, R20, 0x1 ;  /* 0x0000000114157836 */ /* 0x000fe20000000000 */
[----:B------:R-:W2:Y:S01]  /*0180*/  I2F.RP R14, R4 ;  /* 0x00000004000e7306 */ /* 0x000ea20000209400 */
[----:B------:R-:W-:Y:S01]  /*0190*/  IMAD R0, R0, R2, R7 ;  /* 0x0000000200007224 */ /* 0x000fe200078e0207 */
[----:B------:R-:W3:Y:S02]  /*01a0*/  LDCU.64 UR4, c[0x0][0x358] ;  /* 0x00006b00ff0477ac */ /* 0x000ee40008000a00 */
[----:B------:R-:W-:-:S04]  /*01b0*/  IABS R24, R21 ;  /* 0x0000001500187213 */ /* 0x000fc80000000000 */
[----:B0-----:R-:W0:Y:S08]  /*01c0*/  MUFU.RCP R9, R9 ;  /* 0x0000000900097308 */ /* 0x001e300000001000 */
[----:B--2---:R-:W2:Y:S01]  /*01d0*/  MUFU.RCP R14, R14 ;  /* 0x0000000e000e7308 */ /* 0x004ea20000001000 */
[----:B0-----:R-:W-:-:S07]  /*01e0*/  VIADD R12, R9, 0xffffffe ;  /* 0x0ffffffe090c7836 */ /* 0x001fce0000000000 */
[----:B------:R0:W4:Y:S01]  /*01f0*/  F2I.FTZ.U32.TRUNC.NTZ R13, R12 ;  /* 0x0000000c000d7305 */ /* 0x000122000021f000 */
[----:B--2---:R-:W-:-:S07]  /*0200*/  VIADD R10, R14, 0xffffffe ;  /* 0x0ffffffe0e0a7836 */ /* 0x004fce0000000000 */
[----:B------:R2:W5:Y:S01]  /*0210*/  F2I.FTZ.U32.TRUNC.NTZ R11, R10 ;  /* 0x0000000a000b7305 */ /* 0x000562000021f000 */
[----:B0-----:R-:W-:Y:S02]  /*0220*/  IMAD.MOV.U32 R12, RZ, RZ, RZ ;  /* 0x000000ffff0c7224 */ /* 0x001fe400078e00ff */
[----:B----4-:R-:W-:Y:S02]  /*0230*/  IMAD.MOV R16, RZ, RZ, -R13 ;  /* 0x000000ffff107224 */ /* 0x010fe400078e0a0d */
[----:B--2---:R-:W-:Y:S02]  /*0240*/  IMAD.MOV.U32 R10, RZ, RZ, RZ ;  /* 0x000000ffff0a7224 */ /* 0x004fe400078e00ff */
[----:B------:R-:W-:Y:S02]  /*0250*/  IMAD R9, R16, R5, RZ ;  /* 0x0000000510097224 */ /* 0x000fe400078e02ff */
[----:B------:R-:W-:Y:S02]  /*0260*/  IMAD.MOV.U32 R16, RZ, RZ, R15 ;  /* 0x000000ffff107224 */ /* 0x000fe400078e000f */
[----:B------:R-:W-:Y:S01]  /*0270*/  IMAD.HI.U32 R13, R13, R9, R12 ;  /* 0x000000090d0d7227 */ /* 0x000fe200078e000c */
[----:B------:R-:W-:-:S03]  /*0280*/  IABS R12, R6 ;  /* 0x00000006000c7213 */ /* 0x000fc60000000000 */
[----:B-----5:R-:W-:Y:S02]  /*0290*/  IMAD.MOV R15, RZ, RZ, -R11 ;  /* 0x000000ffff0f7224 */ /* 0x020fe400078e0a0b */
[----:B------:R-:W-:-:S04]  /*02a0*/  IMAD.HI.U32 R9, R13, R16, RZ ;  /* 0x000000100d097227 */ /* 0x000fc800078e00ff */
[----:B------:R-:W-:Y:S02]  /*02b0*/  IMAD R15, R15, R4, RZ ;  /* 0x000000040f0f7224 */ /* 0x000fe400078e02ff */
[----:B------:R-:W-:Y:S02]  /*02c0*/  IMAD.MOV R9, RZ, RZ, -R9 ;  /* 0x000000ffff097224 */ /* 0x000fe400078e0a09 */
[----:B------:R-:W-:Y:S01]  /*02d0*/  IMAD.HI.U32 R14, R11, R15, R10 ;  /* 0x0000000f0b0e7227 */ /* 0x000fe200078e000a */
[----:B------:R-:W-:-:S03]  /*02e0*/  IABS R11, R22 ;  /* 0x00000016000b7213 */ /* 0x000fc60000000000 */
[C---:B------:R-:W-:Y:S01]  /*02f0*/  IMAD R10, R5.reuse, R9, R16 ;  /* 0x00000009050a7224 */ /* 0x040fe200078e0210 */
[----:B------:R-:W-:Y:S01]  /*0300*/  IABS R16, R23 ;  /* 0x0000001700107213 */ /* 0x000fe20000000000 */
[----:B------:R-:W-:Y:S01]  /*0310*/  IMAD.HI.U32 R15, R14, R11, RZ ;  /* 0x0000000b0e0f7227 */ /* 0x000fe200078e00ff */
[----:B------:R-:W-:Y:S02]  /*0320*/  IABS R9, R20 ;  /* 0x0000001400097213 */ /* 0x000fe40000000000 */
[----:B------:R-:W-:Y:S01]  /*0330*/  ISETP.GT.U32.AND P0, PT, R5, R10, PT ;  /* 0x0000000a0500720c */ /* 0x000fe20003f04070 */
[----:B------:R-:W-:-:S04]  /*0340*/  IMAD.HI.U32 R18, R13, R16, RZ ;  /* 0x000000100d127227 */ /* 0x000fc800078e00ff */
[----:B------:R-:W-:Y:S02]  /*0350*/  IMAD.MOV R15, RZ, RZ, -R15 ;  /* 0x000000ffff0f7224 */ /* 0x000fe400078e0a0f */
[----:B------:R-:W-:-:S04]  /*0360*/  IMAD.HI.U32 R17, R13, R12, RZ ;  /* 0x0000000c0d117227 */ /* 0x000fc800078e00ff */
[----:B------:R-:W-:-:S04]  /*0370*/  IMAD.HI.U32 R19, R14, R9, RZ ;  /* 0x000000090e137227 */ /* 0x000fc800078e00ff */
[----:B------:R-:W-:Y:S02]  /*0380*/  IMAD.MOV.U32 R13, RZ, RZ, R24 ;  /* 0x000000ffff0d7224 */ /* 0x000fe400078e0018 */
[----:B------:R-:W-:Y:S02]  /*0390*/  IMAD.MOV R18, RZ, RZ, -R18 ;  /* 0x000000ffff127224 */ /* 0x000fe400078e0a12 */
[C---:B------:R-:W-:Y:S02]  /*03a0*/  IMAD R11, R4.reuse, R15, R11 ;  /* 0x0000000f040b7224 */ /* 0x040fe400078e020b */
[----:B------:R-:W-:Y:S02]  /*03b0*/  IMAD.MOV R17, RZ, RZ, -R17 ;  /* 0x000000ffff117224 */ /* 0x000fe400078e0a11 */
[----:B------:R-:W-:Y:S01]  /*03c0*/  IMAD.MOV R19, RZ, RZ, -R19 ;  /* 0x000000ffff137224 */ /* 0x000fe200078e0a13 */
[----:B------:R-:W-:Y:S01]  /*03d0*/  ISETP.GT.U32.AND P3, PT, R4, R11, PT ;  /* 0x0000000b0400720c */ /* 0x000fe20003f64070 */
[----:B------:R-:W-:-:S04]  /*03e0*/  IMAD.HI.U32 R14, R14, R13, RZ ;  /* 0x0000000d0e0e7227 */ /* 0x000fc800078e00ff */
[C---:B------:R-:W-:Y:S02]  /*03f0*/  IMAD R16, R5.reuse, R18, R16 ;  /* 0x0000001205107224 */ /* 0x040fe400078e0210 */
[C---:B------:R-:W-:Y:S02]  /*0400*/  IMAD R12, R5.reuse, R17, R12 ;  /* 0x00000011050c7224 */ /* 0x040fe400078e020c */
[C---:B------:R-:W-:Y:S01]  /*0410*/  IMAD R9, R4.reuse, R19, R9 ;  /* 0x0000001304097224 */ /* 0x040fe200078e0209 */
[C---:B------:R-:W-:Y:S01]  /*0420*/  ISETP.GT.U32.AND P5, PT, R5.reuse, R16, PT ;  /* 0x000000100500720c */ /* 0x040fe20003fa4070 */
[----:B------:R-:W-:Y:S01]  /*0430*/  IMAD.MOV R14, RZ, RZ, -R14 ;  /* 0x000000ffff0e7224 */ /* 0x000fe200078e0a0e */
[----:B------:R-:W-:Y:S01]  /*0440*/  ISETP.GT.U32.AND P4, PT, R5, R12, PT ;  /* 0x0000000c0500720c */ /* 0x000fe20003f84070 */
[----:B------:R-:W-:Y:S01]  /*0450*/  @!P3 IMAD.IADD R11, R11, 0x1, -R4 ;  /* 0x000000010b0bb824 */ /* 0x000fe200078e0a04 */
[C---:B------:R-:W-:Y:S01]  /*0460*/  ISETP.GT.U32.AND P2, PT, R4.reuse, R9, PT ;  /* 0x000000090400720c */ /* 0x040fe20003f44070 */
[----:B------:R-:W-:-:S02]  /*0470*/  IMAD R13, R4, R14, R13 ;  /* 0x0000000e040d7224 */ /* 0x000fc400078e020d */
[----:B------:R-:W-:-:S03]  /*0480*/  @!P0 IMAD.IADD R10, R10, 0x1, -R5 ;  /* 0x000000010a0a8824 */ /* 0x000fc600078e0a05 */
[----:B------:R-:W-:Y:S02]  /*0490*/  ISETP.GT.U32.AND P1, PT, R4, R13, PT ;  /* 0x0000000d0400720c */ /* 0x000fe40003f24070 */
[----:B------:R-:W-:Y:S01]  /*04a0*/  ISETP.GT.U32.AND P0, PT, R5, R10, PT ;  /* 0x0000000a0500720c */ /* 0x000fe20003f04070 */
[--C-:B------:R-:W-:Y:S01]  /*04b0*/  @!P5 IMAD.IADD R16, R16, 0x1, -R5.reuse ;  /* 0x000000011010d824 */ /* 0x100fe200078e0a05 */
[----:B------:R-:W-:Y:S01]  /*04c0*/  ISETP.GT.U32.AND P5, PT, R4, R11, PT ;  /* 0x0000000b0400720c */ /* 0x000fe20003fa4070 */
[----:B------:R-:W-:Y:S01]  /*04d0*/  @!P4 IMAD.IADD R12, R12, 0x1, -R5 ;  /* 0x000000010c0cc824 */ /* 0x000fe200078e0a05 */
[----:B------:R-:W-:Y:S01]  /*04e0*/  ISETP.GE.AND P4, PT, R8, RZ, PT ;  /* 0x000000ff0800720c */ /* 0x000fe20003f86270 */
[----:B------:R-:W-:Y:S01]  /*04f0*/  @!P2 IMAD.IADD R9, R9, 0x1, -R4 ;  /* 0x000000010909a824 */ /* 0x000fe200078e0a04 */
[C---:B------:R-:W-:Y:S02]  /*0500*/  ISETP.GT.U32.AND P6, PT, R5.reuse, R16, PT ;  /* 0x000000100500720c */ /* 0x040fe40003fc4070 */
[----:B------:R-:W-:-:S03]  /*0510*/  ISETP.GT.U32.AND P3, PT, R5, R12, PT ;  /* 0x0000000c0500720c */ /* 0x000fc60003f64070 */
[--C-:B------:R-:W-:Y:S01]  /*0520*/  @!P1 IMAD.IADD R13, R13, 0x1, -R4.reuse ;  /* 0x000000010d0d9824 */ /* 0x100fe200078e0a04 */
[----:B------:R-:W-:Y:S01]  /*0530*/  ISETP.GT.U32.AND P1, PT, R4, R9, PT ;  /* 0x000000090400720c */ /* 0x000fe20003f24070 */
[--C-:B------:R-:W-:Y:S01]  /*0540*/  @!P0 IMAD.IADD R10, R10, 0x1, -R5.reuse ;  /* 0x000000010a0a8824 */ /* 0x100fe200078e0a05 */
[----:B------:R-:W-:Y:S01]  /*0550*/  ISETP.GE.AND P0, PT, R6, RZ, PT ;  /* 0x000000ff0600720c */ /* 0x000fe20003f06270 */
[----:B------:R-:W-:Y:S01]  /*0560*/  @!P5 IMAD.IADD R11, R11, 0x1, -R4 ;  /* 0x000000010b0bd824 */ /* 0x000fe200078e0a04 */
[----:B------:R-:W-:Y:S01]  /*0570*/  ISETP.GT.U32.AND P2, PT, R4, R13, PT ;  /* 0x0000000d0400720c */ /* 0x000fe20003f44070 */
[----:B------:R-:W-:Y:S01]  /*0580*/  @!P4 IMAD.MOV R10, RZ, RZ, -R10 ;  /* 0x000000ffff0ac224 */ /* 0x000fe200078e0a0a */
[----:B------:R-:W-:Y:S01]  /*0590*/  ISETP.GE.AND P5, PT, R22, RZ, PT ;  /* 0x000000ff1600720c */ /* 0x000fe20003fa6270 */
[--C-:B------:R-:W-:Y:S01]  /*05a0*/  @!P6 IMAD.IADD R16, R16, 0x1, -R5.reuse ;  /* 0x000000011010e824 */ /* 0x100fe200078e0a05 */
[----:B------:R-:W-:Y:S01]  /*05b0*/  ISETP.GE.AND P6, PT, R23, RZ, PT ;  /* 0x000000ff1700720c */ /* 0x000fe20003fc6270 */
[----:B------:R-:W-:Y:S01]  /*05c0*/  @!P3 IMAD.IADD R12, R12, 0x1, -R5 ;  /* 0x000000010c0cb824 */ /* 0x000fe200078e0a05 */
[----:B------:R-:W-:-:S02]  /*05d0*/  ISETP.GE.AND P3, PT, R20, RZ, PT ;  /* 0x000000ff1400720c */ /* 0x000fc40003f66270 */
[----:B------:R-:W-:Y:S01]  /*05e0*/  ISETP.NE.AND P4, PT, R3, RZ, PT ;  /* 0x000000ff0300720c */ /* 0x000fe20003f85270 */
[----:B------:R-:W-:Y:S01]  /*05f0*/  @!P1 IMAD.IADD R9, R9, 0x1, -R4 ;  /* 0x0000000109099824 */ /* 0x000fe200078e0a04 */
[----:B------:R-:W-:Y:S01]  /*0600*/  ISETP.GE.AND P1, PT, R21, RZ, PT ;  /* 0x000000ff1500720c */ /* 0x000fe20003f26270 */
[----:B------:R-:W-:Y:S02]  /*0610*/  @!P0 IMAD.MOV R12, RZ, RZ, -R12 ;  /* 0x000000ffff0c8224 */ /* 0x000fe400078e0a0c */
[----:B------:R-:W-:Y:S01]  /*0620*/  @!P2 IMAD.IADD R13, R13, 0x1, -R4 ;  /* 0x000000010d0da824 */ /* 0x000fe200078e0a04 */
[----:B------:R-:W-:Y:S01]  /*0630*/  LOP3.LUT R4, RZ, R3, RZ, 0x33, !PT ;  /* 0x00000003ff047212 */ /* 0x000fe200078e33ff */
[----:B------:R-:W-:Y:S01]  /*0640*/  @!P5 IMAD.MOV R11, RZ, RZ, -R11 ;  /* 0x000000ffff0bd224 */ /* 0x000fe200078e0a0b */
[----:B------:R-:W-:Y:S01]  /*0650*/  ISETP.NE.AND P2, PT, R2, RZ, PT ;  /* 0x000000ff0200720c */ /* 0x000fe20003f45270 */
[----:B------:R-:W-:Y:S01]  /*0660*/  @!P6 IMAD.MOV R16, RZ, RZ, -R16 ;  /* 0x000000ffff10e224 */ /* 0x000fe200078e0a10 */
[----:B------:R-:W-:Y:S01]  /*0670*/  LOP3.LUT R3, RZ, R2, RZ, 0x33, !PT ;  /* 0x00000002ff037212 */ /* 0x000fe200078e33ff */
[----:B------:R-:W-:Y:S01]  /*0680*/  @!P3 IMAD.MOV R9, RZ, RZ, -R9 ;  /* 0x000000ffff09b224 */ /* 0x000fe200078e0a09 */
[----:B------:R-:W-:-:S02]  /*0690*/  SEL R11, R4, R11, !P4 ;  /* 0x0000000b040b7207 */ /* 0x000fc40006000000 */
[C---:B------:R-:W-:Y:S01]  /*06a0*/  SEL R7, R3.reuse, R10, !P2 ;  /* 0x0000000a03077207 */ /* 0x040fe20005000000 */
[----:B------:R-:W-:Y:S01]  /*06b0*/  @!P1 IMAD.MOV R13, RZ, RZ, -R13 ;  /* 0x000000ffff0d9224 */ /* 0x000fe200078e0a0d */
[C---:B------:R-:W-:Y:S02]  /*06c0*/  SEL R14, R3.reuse, R12, !P2 ;  /* 0x0000000c030e7207 */ /* 0x040fe40005000000 */
[----:B------:R-:W-:Y:S01]  /*06d0*/  SEL R15, R3, R16, !P2 ;  /* 0x00000010030f7207 */ /* 0x000fe20005000000 */
[CC--:B------:R-:W-:Y:S01]  /*06e0*/  IMAD R6, R11.reuse, R2.reuse, R7 ;  /* 0x000000020b067224 */ /* 0x0c0fe200078e0207 */
[C---:B------:R-:W-:Y:S02]  /*06f0*/  SEL R5, R4.reuse, R9, !P4 ;  /* 0x0000000904057207 */ /* 0x040fe40006000000 */
[----:B------:R-:W-:Y:S01]  /*0700*/  SEL R13, R4, R13, !P4 ;  /* 0x0000000d040d7207 */ /* 0x000fe20006000000 */
[CC--:B------:R-:W-:Y:S01]  /*0710*/  IMAD R4, R11.reuse, R2.reuse, R14 ;  /* 0x000000020b047224 */ /* 0x0c0fe200078e020e */
[----:B-1----:R-:W-:Y:S01]  /*0720*/  IADD3 R10, P0, PT, R6, UR6, RZ ;  /* 0x00000006060a7c10 */ /* 0x002fe2000ff1e0ff */
[----:B------:R-:W-:-:S02]  /*0730*/  IMAD R3, R11, R2, R15 ;  /* 0x000000020b037224 */ /* 0x000fc400078e020f */
[CC--:B------:R-:W-:Y:S01]  /*0740*/  IMAD R8, R5.reuse, R2.reuse, R7 ;  /* 0x0000000205087224 */ /* 0x0c0fe200078e0207 */
[----:B------:R-:W-:Y:S01]  /*0750*/  IADD3 R12, P1, PT, R4, UR6, RZ ;  /* 0x00000006040c7c10 */ /* 0x000fe2000ff3e0ff */
[-C--:B------:R-:W-:Y:S01]  /*0760*/  IMAD R5, R5, R2.reuse, R15 ;  /* 0x0000000205057224 */ /* 0x080fe200078e020f */
[----:B------:R-:W-:Y:S01]  /*0770*/  LEA.HI.X.SX32 R11, R6, UR7, 0x1, P0 ;  /* 0x00000007060b7c11 */ /* 0x000fe200080f0eff */
[-C--:B------:R-:W-:Y:S01]  /*0780*/  IMAD R7, R13, R2.reuse, R7 ;  /* 0x000000020d077224 */ /* 0x080fe200078e0207 */
[----:B------:R-:W-:Y:S01]  /*0790*/  IADD3 R16, P0, PT, R3, UR6, RZ ;  /* 0x0000000603107c10 */ /* 0x000fe2000ff1e0ff */
[CC--:B------:R-:W-:Y:S02]  /*07a0*/  IMAD R14, R13.reuse, R2.reuse, R14 ;  /* 0x000000020d0e7224 */ /* 0x0c0fe400078e020e */
[----:B------:R-:W-:Y:S01]  /*07b0*/  IMAD R15, R13, R2, R15 ;  /* 0x000000020d0f7224 */ /* 0x000fe200078e020f */
[----:B------:R-:W-:Y:S01]  /*07c0*/  LEA.HI.X.SX32 R13, R4, UR7, 0x1, P1 ;  /* 0x00000007040d7c11 */ /* 0x000fe200088f0eff */
[----:B---3--:R0:W2:Y:S01]  /*07d0*/  LDG.E.U8 R10, desc[UR4][R10.64] ;  /* 0x000000040a0a7981 */ /* 0x0080a2000c1e1100 */
[----:B------:R-:W-:-:S02]  /*07e0*/  IADD3 R2, P1, PT, R8, UR6, RZ ;  /* 0x0000000608027c10 */ /* 0x000fc4000ff3e0ff */
[----:B------:R-:W-:Y:S02]  /*07f0*/  LEA.HI.X.SX32 R17, R3, UR7, 0x1, P0 ;  /* 0x0000000703117c11 */ /* 0x000fe400080f0eff */
[----:B------:R-:W-:Y:S01]  /*0800*/  IADD3 R4, P0, PT, R5, UR6, RZ ;  /* 0x0000000605047c10 */ /* 0x000fe2000ff1e0ff */
[----:B------:R-:W2:Y:S01]  /*0810*/  LDG.E.U8 R13, desc[UR4][R12.64] ;  /* 0x000000040c0d7981 */ /* 0x000ea2000c1e1100 */
[----:B------:R-:W-:Y:S02]  /*0820*/  LEA.HI.X.SX32 R3, R8, UR7, 0x1, P1 ;  /* 0x0000000708037c11 */ /* 0x000fe400088f0eff */
[----:B------:R-:W-:Y:S01]  /*0830*/  IADD3 R8, P1, PT, R7, UR6, RZ ;  /* 0x0000000607087c10 */ /* 0x000fe2000ff3e0ff */
[----:B------:R-:W2:Y:S01]  /*0840*/  LDG.E.U8 R16, desc[UR4][R16.64] ;  /* 0x0000000410107981 */ /* 0x000ea2000c1e1100 */
[----:B------:R-:W-:Y:S02]  /*0850*/  IADD3 R6, P2, PT, R14, UR6, RZ ;  /* 0x000000060e067c10 */ /* 0x000fe4000ff5e0ff */
[----:B------:R-:W-:Y:S01]  /*0860*/  LEA.HI.X.SX32 R5, R5, UR7, 0x1, P0 ;  /* 0x0000000705057c11 */ /* 0x000fe200080f0eff */
[----:B------:R-:W3:Y:S01]  /*0870*/  LDG.E.U8 R2, desc[UR4][R2.64] ;  /* 0x0000000402027981 */ /* 0x000ee2000c1e1100 */
[----:B------:R-:W-:-:S02]  /*0880*/  LEA.HI.X.SX32 R9, R7, UR7, 0x1, P1 ;  /* 0x0000000707097c11 */ /* 0x000fc400088f0eff */
[----:B------:R-:W-:Y:S02]  /*0890*/  LEA.HI.X.SX32 R7, R14, UR7, 0x1, P2 ;  /* 0x000000070e077c11 */ /* 0x000fe400090f0eff */
[C---:B------:R-:W-:Y:S01]  /*08a0*/  IADD3 R18, P0, PT, R15.reuse, UR6, RZ ;  /* 0x000000060f127c10 */ /* 0x040fe2000ff1e0ff */
[----:B------:R-:W3:Y:S03]  /*08b0*/  LDG.E.U8 R5, desc[UR4][R4.64] ;  /* 0x0000000404057981 */ /* 0x000ee6000c1e1100 */
[----:B------:R-:W-:Y:S01]  /*08c0*/  LEA.HI.X.SX32 R19, R15, UR7, 0x1, P0 ;  /* 0x000000070f137c11 */ /* 0x000fe200080f0eff */
[----:B------:R-:W4:Y:S04]  /*08d0*/  LDG.E.U8 R8, desc[UR4][R8.64] ;  /* 0x0000000408087981 */ /* 0x000f28000c1e1100 */
[----:B------:R-:W4:Y:S04]  /*08e0*/  LDG.E.U8 R7, desc[UR4][R6.64] ;  /* 0x0000000406077981 */ /* 0x000f28000c1e1100 */
[----:B------:R-:W5:Y:S01]  /*08f0*/  LDG.E.U8 R19, desc[UR4][R18.64] ;  /* 0x0000000412137981 */ /* 0x000f62000c1e1100 */
[----:B0-----:R-:W-:-:S02]  /*0900*/  SHF.R.S32.HI R11, RZ, 0x1f, R0 ;  /* 0x0000001fff0b7819 */ /* 0x001fc40000011400 */
[----:B------:R-:W-:-:S04]  /*0910*/  IADD3 R14, P0, PT, R0, UR6, RZ ;  /* 0x00000006000e7c10 */ /* 0x000fc8000ff1e0ff */
[----:B------:R-:W-:Y:S01]  /*0920*/  IADD3.X R15, PT, PT, R11, UR7, RZ, P0, !PT ;  /* 0x000000070b0f7c10 */ /* 0x000fe200087fe4ff */
[----:B------:R-:W0:Y:S04]  /*0930*/  LDCU.64 UR6, c[0x0][0x388] ;  /* 0x00007100ff0677ac */ /* 0x000e280008000a00 */
[----:B------:R-:W5:Y:S01]  /*0940*/  LDG.E.U8 R14, desc[UR4][R14.64] ;  /* 0x000000040e0e7981 */ /* 0x000f62000c1e1100 */
[----:B------:R-:W-:Y:S02]  /*0950*/  PLOP3.LUT P0, PT, PT, PT, PT, 0x80, 0x8 ;  /* 0x000000000008781c */ /* 0x000fe40003f0f070 */
[----:B--2---:R-:W-:-:S04]  /*0960*/  IADD3 R10, PT, PT, R16, R10, R13 ;  /* 0x0000000a100a7210 */ /* 0x004fc80007ffe00d */
[----:B---3--:R-:W-:-:S04]  /*0970*/  IADD3 R2, PT, PT, R5, R10, R2 ;  /* 0x0000000a05027210 */ /* 0x008fc80007ffe002 */
[----:B----4-:R-:W-:-:S05]  /*0980*/  IADD3 R2, PT, PT, R7, R2, R8 ;  /* 0x0000000207027210 */ /* 0x010fca0007ffe008 */
[----:B-----5:R-:W-:-:S05]  /*0990*/  IMAD.IADD R3, R2, 0x1, R19 ;  /* 0x0000000102037824 */ /* 0x020fca00078e0213 */
[----:B------:R-:W-:-:S04]  /*09a0*/  LOP3.LUT R2, R3, 0xfffffffe, RZ, 0xc0, !PT ;  /* 0xfffffffe03027812 */ /* 0x000fc800078ec0ff */
[----:B------:R-:W-:Y:S02]  /*09b0*/  ISETP.NE.AND P1, PT, R2, 0x2, PT ;  /* 0x000000020200780c */ /* 0x000fe40003f25270 */
[----:B0-----:R-:W-:Y:S02]  /*09c0*/  IADD3 R2, P3, PT, R0, UR6, RZ ;  /* 0x0000000600027c10 */ /* 0x001fe4000ff7e0ff */
[----:B------:R-:W-:-:S13]  /*09d0*/  ISETP.NE.AND P1, PT, R14, RZ, !P1 ;  /* 0x000000ff0e00720c */ /* 0x000fda0004f25270 */
[----:B------:R-:W-:Y:S02]  /*09e0*/  @!P1 ISETP.NE.AND P2, PT, R3, 0x3, PT ;  /* 0x000000030300980c */ /* 0x000fe40003f45270 */
[----:B------:R-:W-:Y:S02]  /*09f0*/  IADD3.X R3, PT, PT, R11, UR7, RZ, P3, !PT ;  /* 0x000000070b037c10 */ /* 0x000fe40009ffe4ff */
[----:B------:R-:W-:-:S04]  /*0a00*/  @!P1 ISETP.EQ.AND P0, PT, R14, RZ, !P2 ;  /* 0x000000ff0e00920c */ /* 0x000fc80005702270 */
[----:B------:R-:W-:-:S05]  /*0a10*/  SEL R5, RZ, 0x1, !P0 ;  /* 0x00000001ff057807 */ /* 0x000fca0004000000 */
[----:B------:R-:W-:Y:S01]  /*0a20*/  STG.E.U8 desc[UR4][R2.64], R5 ;  /* 0x0000000502007986 */ /* 0x000fe2000c101104 */
[----:B------:R-:W-:Y:S05]  /*0a30*/  EXIT ;  /* 0x000000000000794d */ /* 0x000fea0003800000 */
.L_x_0:
[----:B------:R-:W-:-:S00]  /*0a40*/  BRA `(.L_x_0) ;  /* 0xfffffffc00fc7947 */ /* 0x000fc0000383ffff */
[----:B------:R-:W-:-:S00]  /*0a50*/  NOP ;  /* 0x0000000000007918 */ /* 0x000fc00000000000 */
        /* <DEDUP_REMOVED lines=10> */
.L_x_1:


//--------------------- .nv.shared.reserved.0     --------------------------
	.section	.nv.shared.reserved.0,"aw",@nobits
	.weak		__nv_reservedSMEM_offset_0_alias
	.size		__nv_reservedSMEM_offset_0_alias, 0, 64
	.other		__nv_reservedSMEM_offset_0_alias,@"STO_CUDA_RESERVED_SHARED STV_DEFAULT"
__nv_reservedSMEM_offset_0_alias:
	.zero		0
	.zero		64


//--------------------- .nv.constant0.game_of_life --------------------------
	.section	.nv.constant0.game_of_life,"a",@progbits
	.sectionflags	@""
	.align	4
.nv.constant0.game_of_life:
	.zero		920


//--------------------- SYMBOLS --------------------------

	.type		.nv.reservedSmem.offset0,@object
	.size		.nv.reservedSmem.offset0,0x4
